//
// Generated by NVIDIA NVVM Compiler
//
// Compiler Build ID: CL-36424714
// Cuda compilation tools, release 13.0, V13.0.88
// Based on NVVM 20.0.0
//

.version 9.0
.target sm_100
.address_size 64

	// .globl	_Z9solve_odePFfffEfPKfjfjfPfPj

.visible .entry _Z9solve_odePFfffEfPKfjfjfPfPj(
	.param .u64 .ptr .align 1 _Z9solve_odePFfffEfPKfjfjfPfPj_param_0,
	.param .f32 _Z9solve_odePFfffEfPKfjfjfPfPj_param_1,
	.param .u64 .ptr .align 1 _Z9solve_odePFfffEfPKfjfjfPfPj_param_2,
	.param .u32 _Z9solve_odePFfffEfPKfjfjfPfPj_param_3,
	.param .f32 _Z9solve_odePFfffEfPKfjfjfPfPj_param_4,
	.param .u32 _Z9solve_odePFfffEfPKfjfjfPfPj_param_5,
	.param .f32 _Z9solve_odePFfffEfPKfjfjfPfPj_param_6,
	.param .u64 .ptr .align 1 _Z9solve_odePFfffEfPKfjfjfPfPj_param_7,
	.param .u64 .ptr .align 1 _Z9solve_odePFfffEfPKfjfjfPfPj_param_8
)
{
	.reg .pred 	%p<5>;
	.reg .b32 	%r<22>;
	.reg .b32 	%f<19>;
	.reg .b64 	%rd<13>;
	.reg .b64 	%fd<4>;

	ld.param.u64 	%rd3, [_Z9solve_odePFfffEfPKfjfjfPfPj_param_2];
	ld.param.u32 	%r5, [_Z9solve_odePFfffEfPKfjfjfPfPj_param_3];
	ld.param.f32 	%f5, [_Z9solve_odePFfffEfPKfjfjfPfPj_param_4];
	ld.param.u32 	%r6, [_Z9solve_odePFfffEfPKfjfjfPfPj_param_5];
	ld.param.f32 	%f6, [_Z9solve_odePFfffEfPKfjfjfPfPj_param_6];
	ld.param.u64 	%rd4, [_Z9solve_odePFfffEfPKfjfjfPfPj_param_7];
	ld.param.u64 	%rd5, [_Z9solve_odePFfffEfPKfjfjfPfPj_param_8];
	mov.u32 	%r7, %ctaid.y;
	mov.u32 	%r8, %nctaid.x;
	mov.u32 	%r9, %ctaid.x;
	mad.lo.s32 	%r10, %r7, %r8, %r9;
	mov.u32 	%r11, %ntid.x;
	mov.u32 	%r12, %ntid.y;
	mov.u32 	%r13, %tid.y;
	mov.u32 	%r14, %tid.x;
	mad.lo.s32 	%r15, %r10, %r12, %r13;
	mad.lo.s32 	%r1, %r15, %r11, %r14;
	setp.ge.u32 	%p1, %r1, %r5;
	@%p1 bra 	$L__BB0_6;
	cvta.to.global.u64 	%rd1, %rd3;
	div.rn.f32 	%f7, %f6, %f5;
	cvt.rpi.f32.f32 	%f1, %f7;
	setp.leu.f32 	%p2, %f1, 0f00000000;
	mov.b32 	%r21, 0;
	@%p2 bra 	$L__BB0_5;
	mul.wide.s32 	%rd6, %r1, 4;
	add.s64 	%rd7, %rd1, %rd6;
	ld.global.f32 	%f18, [%rd7];
	cvta.to.global.u64 	%rd2, %rd4;
	mov.b32 	%r20, 0;
$L__BB0_3:
	add.s32 	%r21, %r20, 1;
	setp.ge.u32 	%p3, %r20, %r6;
	@%p3 bra 	$L__BB0_5;
	mul.f32 	%f8, %f5, %f18;
	fma.rn.f32 	%f9, %f8, 0f3F000000, %f18;
	mul.f32 	%f10, %f5, %f9;
	fma.rn.f32 	%f11, %f10, 0f3F000000, %f18;
	mul.f32 	%f12, %f5, %f11;
	add.f32 	%f13, %f18, %f12;
	cvt.f64.f32 	%fd1, %f18;
	fma.rn.f32 	%f14, %f10, 0f40000000, %f8;
	fma.rn.f32 	%f15, %f12, 0f40000000, %f14;
	fma.rn.f32 	%f16, %f5, %f13, %f15;
	cvt.f64.f32 	%fd2, %f16;
	fma.rn.f64 	%fd3, %fd2, 0d3FC555559CEA86F2, %fd1;
	cvt.rn.f32.f64 	%f18, %fd3;
	mad.lo.s32 	%r18, %r20, %r5, %r1;
	mul.wide.u32 	%rd8, %r18, 4;
	add.s64 	%rd9, %rd2, %rd8;
	st.global.f32 	[%rd9], %f18;
	cvt.rn.f32.u32 	%f17, %r21;
	setp.gt.f32 	%p4, %f1, %f17;
	mov.u32 	%r20, %r21;
	@%p4 bra 	$L__BB0_3;
$L__BB0_5:
	min.u32 	%r19, %r21, %r6;
	cvta.to.global.u64 	%rd10, %rd5;
	mul.wide.s32 	%rd11, %r1, 4;
	add.s64 	%rd12, %rd10, %rd11;
	st.global.u32 	[%rd12], %r19;
$L__BB0_6:
	ret;

}


// ===== COMPILED SASS (sm_100) =====

	.target	sm_100

	.elftype	@"ET_EXEC"


//--------------------- .note.nv.tkinfo           --------------------------
	.section	.note.nv.tkinfo,"",@"SHT_NOTE"
	.sectionflags	@"SHF_NOTE_NV_TKINFO"
	.tkinfo
        /*0018*/ 	.word	0x00000002
        /*0030*/ 	.string	""
        /*0030*/ 	.string	"ptxas"
        /*0030*/ 	.string	"Cuda compilation tools, release 13.0, V13.0.88"
        /*0030*/ 	.string	"Build cuda_13.0.r13.0/compiler.36424714_0"
        /*0030*/ 	.string	"-arch sm_100 -m 64 "



//--------------------- .note.nv.cuinfo           --------------------------
	.section	.note.nv.cuinfo,"",@"SHT_NOTE"
	.sectionflags	@"SHF_NOTE_NV_CUINFO"
        /*0018*/ 	.short	0x0002
        /*001a*/ 	.short	0x0064
        /*001c*/ 	.short	0x0082
	.zero		2


//--------------------- .nv.info                  --------------------------
	.section	.nv.info,"",@"SHT_CUDA_INFO"
	.align	4


	//----- nvinfo : EIATTR_REGCOUNT
	.align		4
        /*0000*/ 	.byte	0x04, 0x2f
        /*0002*/ 	.short	(.L_1 - .L_0)
	.align		4
.L_0:
        /*0004*/ 	.word	index@(_Z9solve_odePFfffEfPKfjfjfPfPj)
        /*0008*/ 	.word	0x00000012


	//----- nvinfo : EIATTR_FRAME_SIZE
	.align		4
.L_1:
        /*000c*/ 	.byte	0x04, 0x11
        /*000e*/ 	.short	(.L_3 - .L_2)
	.align		4
.L_2:
        /*0010*/ 	.word	index@($__internal_0_$__cuda_sm3x_div_rn_noftz_f32_slowpath)
        /*0014*/ 	.word	0x00000000


	//----- nvinfo : EIATTR_FRAME_SIZE
	.align		4
.L_3:
        /*0018*/ 	.byte	0x04, 0x11
        /*001a*/ 	.short	(.L_5 - .L_4)
	.align		4
.L_4:
        /*001c*/ 	.word	index@(_Z9solve_odePFfffEfPKfjfjfPfPj)
        /*0020*/ 	.word	0x00000000


	//----- nvinfo : EIATTR_MIN_STACK_SIZE
	.align		4
.L_5:
        /*0024*/ 	.byte	0x04, 0x12
        /*0026*/ 	.short	(.L_7 - .L_6)
	.align		4
.L_6:
        /*0028*/ 	.word	index@(_Z9solve_odePFfffEfPKfjfjfPfPj)
        /*002c*/ 	.word	0x00000000
.L_7:


//--------------------- .nv.compat                --------------------------
	.section	.nv.compat,"",@"SHT_CUDA_COMPAT_INFO"
	.align	4
        /*0000*/ 	.byte	0x02, 0x09, 0x00, 0x00, 0x02, 0x02, 0x01, 0x00, 0x02, 0x05, 0x05, 0x00, 0x03, 0x07, 0x01, 0x01
        /*0010*/ 	.byte	0x02, 0x03, 0x00, 0x00, 0x02, 0x06, 0x01, 0x00, 0x04, 0x0b, 0x08, 0x00, 0x01, 0x00, 0x00, 0x00
        /*0020*/ 	.byte	0x00, 0x00, 0x00, 0x00


//--------------------- .nv.info._Z9solve_odePFfffEfPKfjfjfPfPj --------------------------
	.section	.nv.info._Z9solve_odePFfffEfPKfjfjfPfPj,"",@"SHT_CUDA_INFO"
	.sectionflags	@""
	.align	4


	//----- nvinfo : EIATTR_CUDA_API_VERSION
	.align		4
        /*0000*/ 	.byte	0x04, 0x37
        /*0002*/ 	.short	(.L_9 - .L_8)
.L_8:
        /*0004*/ 	.word	0x00000082


	//----- nvinfo : EIATTR_KPARAM_INFO
	.align		4
.L_9:
        /*0008*/ 	.byte	0x04, 0x17
        /*000a*/ 	.short	(.L_11 - .L_10)
.L_10:
        /*000c*/ 	.word	0x00000000
        /*0010*/ 	.short	0x0008
        /*0012*/ 	.short	0x0030
        /*0014*/ 	.byte	0x00, 0xf5, 0x21, 0x00


	//----- nvinfo : EIATTR_KPARAM_INFO
	.align		4
.L_11:
        /*0018*/ 	.byte	0x04, 0x17
        /*001a*/ 	.short	(.L_13 - .L_12)
.L_12:
        /*001c*/ 	.word	0x00000000
        /*0020*/ 	.short	0x0007
        /*0022*/ 	.short	0x0028
        /*0024*/ 	.byte	0x00, 0xf5, 0x21, 0x00


	//----- nvinfo : EIATTR_KPARAM_INFO
	.align		4
.L_13:
        /*0028*/ 	.byte	0x04, 0x17
        /*002a*/ 	.short	(.L_15 - .L_14)
.L_14:
        /*002c*/ 	.word	0x00000000
        /*0030*/ 	.short	0x0006
        /*0032*/ 	.short	0x0024
        /*0034*/ 	.byte	0x00, 0xf0, 0x11, 0x00


	//----- nvinfo : EIATTR_KPARAM_INFO
	.align		4
.L_15:
        /*0038*/ 	.byte	0x04, 0x17
        /*003a*/ 	.short	(.L_17 - .L_16)
.L_16:
        /*003c*/ 	.word	0x00000000
        /*0040*/ 	.short	0x0005
        /*0042*/ 	.short	0x0020
        /*0044*/ 	.byte	0x00, 0xf0, 0x11, 0x00


	//----- nvinfo : EIATTR_KPARAM_INFO
	.align		4
.L_17:
        /*0048*/ 	.byte	0x04, 0x17
        /*004a*/ 	.short	(.L_19 - .L_18)
.L_18:
        /*004c*/ 	.word	0x00000000
        /*0050*/ 	.short	0x0004
        /*0052*/ 	.short	0x001c
        /*0054*/ 	.byte	0x00, 0xf0, 0x11, 0x00


	//----- nvinfo : EIATTR_KPARAM_INFO
	.align		4
.L_19:
        /*0058*/ 	.byte	0x04, 0x17
        /*005a*/ 	.short	(.L_21 - .L_20)
.L_20:
        /*005c*/ 	.word	0x00000000
        /*0060*/ 	.short	0x0003
        /*0062*/ 	.short	0x0018
        /*0064*/ 	.byte	0x00, 0xf0, 0x11, 0x00


	//----- nvinfo : EIATTR_KPARAM_INFO
	.align		4
.L_21:
        /*0068*/ 	.byte	0x04, 0x17
        /*006a*/ 	.short	(.L_23 - .L_22)
.L_22:
        /*006c*/ 	.word	0x00000000
        /*0070*/ 	.short	0x0002
        /*0072*/ 	.short	0x0010
        /*0074*/ 	.byte	0x00, 0xf5, 0x21, 0x00


	//----- nvinfo : EIATTR_KPARAM_INFO
	.align		4
.L_23:
        /*0078*/ 	.byte	0x04, 0x17
        /*007a*/ 	.short	(.L_25 - .L_24)
.L_24:
        /*007c*/ 	.word	0x00000000
        /*0080*/ 	.short	0x0001
        /*0082*/ 	.short	0x0008
        /*0084*/ 	.byte	0x00, 0xf0, 0x11, 0x00


	//----- nvinfo : EIATTR_KPARAM_INFO
	.align		4
.L_25:
        /*0088*/ 	.byte	0x04, 0x17
        /*008a*/ 	.short	(.L_27 - .L_26)
.L_26:
        /*008c*/ 	.word	0x00000000
        /*0090*/ 	.short	0x0000
        /*0092*/ 	.short	0x0000
        /*0094*/ 	.byte	0x00, 0xf5, 0x21, 0x00


	//----- nvinfo : EIATTR_SPARSE_MMA_MASK
	.align		4
.L_27:
        /*0098*/ 	.byte	0x03, 0x50
        /*009a*/ 	.short	0x0000


	//----- nvinfo : EIATTR_MAXREG_COUNT
	.align		4
        /*009c*/ 	.byte	0x03, 0x1b
        /*009e*/ 	.short	0x00ff


	//----- nvinfo : EIATTR_MERCURY_ISA_VERSION
	.align		4
        /*00a0*/ 	.byte	0x03, 0x5f
        /*00a2*/ 	.short	0x0101


	//----- nvinfo : EIATTR_VRC_CTA_INIT_COUNT
	.align		4
        /*00a4*/ 	.byte	0x02, 0x4a
	.zero		1
	.zero		1


	//----- nvinfo : EIATTR_EXIT_INSTR_OFFSETS
	.align		4
        /*00a8*/ 	.byte	0x04, 0x1c
        /*00aa*/ 	.short	(.L_29 - .L_28)


	//   ....[0]....
.L_28:
        /*00ac*/ 	.word	0x000000d0


	//   ....[1]....
        /*00b0*/ 	.word	0x00000450


	//----- nvinfo : EIATTR_CRS_STACK_SIZE
	.align		4
.L_29:
        /*00b4*/ 	.byte	0x04, 0x1e
        /*00b6*/ 	.short	(.L_31 - .L_30)
.L_30:
        /*00b8*/ 	.word	0x00000000


	//----- nvinfo : EIATTR_CBANK_PARAM_SIZE
	.align		4
.L_31:
        /*00bc*/ 	.byte	0x03, 0x19
        /*00be*/ 	.short	0x0038


	//----- nvinfo : EIATTR_PARAM_CBANK
	.align		4
        /*00c0*/ 	.byte	0x04, 0x0a
        /*00c2*/ 	.short	(.L_33 - .L_32)
	.align		4
.L_32:
        /*00c4*/ 	.word	index@(.nv.constant0._Z9solve_odePFfffEfPKfjfjfPfPj)
        /*00c8*/ 	.short	0x0380
        /*00ca*/ 	.short	0x0038


	//----- nvinfo : EIATTR_SW_WAR
	.align		4
.L_33:
        /*00cc*/ 	.byte	0x04, 0x36
        /*00ce*/ 	.short	(.L_35 - .L_34)
.L_34:
        /*00d0*/ 	.word	0x00000008
.L_35:


//--------------------- .nv.callgraph             --------------------------
	.section	.nv.callgraph,"",@"SHT_CUDA_CALLGRAPH"
	.align	4
	.sectionentsize	8
	.align		4
        /*0000*/ 	.word	0x00000000
	.align		4
        /*0004*/ 	.word	0xffffffff
	.align		4
        /*0008*/ 	.word	0x00000000
	.align		4
        /*000c*/ 	.word	0xfffffffe
	.align		4
        /*0010*/ 	.word	0x00000000
	.align		4
        /*0014*/ 	.word	0xfffffffd
	.align		4
        /*0018*/ 	.word	0x00000000
	.align		4
        /*001c*/ 	.word	0xfffffffc


//--------------------- .text._Z9solve_odePFfffEfPKfjfjfPfPj --------------------------
	.section	.text._Z9solve_odePFfffEfPKfjfjfPfPj,"ax",@progbits
	.align	128
        .global         _Z9solve_odePFfffEfPKfjfjfPfPj
        .type           _Z9solve_odePFfffEfPKfjfjfPfPj,@function
        .size           _Z9solve_odePFfffEfPKfjfjfPfPj,(.L_x_12 - _Z9solve_odePFfffEfPKfjfjfPfPj)
        .other          _Z9solve_odePFfffEfPKfjfjfPfPj,@"STO_CUDA_ENTRY STV_DEFAULT"
_Z9solve_odePFfffEfPKfjfjfPfPj:
.text._Z9solve_odePFfffEfPKfjfjfPfPj:
[----:B------:R-:W-:Y:S01]  /*0000*/  LDC R1, c[0x0][0x37c] ;  /* 0x0000df00ff017b82 */ /* 0x000fe20000000800 */
[----:B------:R-:W0:Y:S07]  /*0010*/  S2R R0, SR_TID.Y ;  /* 0x0000000000007919 */ /* 0x000e2e0000002200 */
[----:B------:R-:W-:Y:S01]  /*0020*/  S2UR UR4, SR_CTAID.Y ;  /* 0x00000000000479c3 */ /* 0x000fe20000002600 */
[----:B------:R-:W1:Y:S01]  /*0030*/  LDCU UR5, c[0x0][0x370] ;  /* 0x00006e00ff0577ac */ /* 0x000e620008000800 */
[----:B------:R-:W2:Y:S01]  /*0040*/  S2R R2, SR_TID.X ;  /* 0x0000000000027919 */ /* 0x000ea20000002100 */
[----:B------:R-:W2:Y:S05]  /*0050*/  LDCU UR7, c[0x0][0x360] ;  /* 0x00006c00ff0777ac */ /* 0x000eaa0008000800 */
[----:B------:R-:W1:Y:S01]  /*0060*/  S2UR UR6, SR_CTAID.X ;  /* 0x00000000000679c3 */ /* 0x000e620000002500 */
[----:B------:R-:W3:Y:S07]  /*0070*/  LDCU UR8, c[0x0][0x398] ;  /* 0x00007300ff0877ac */ /* 0x000eee0008000800 */
[----:B------:R-:W0:Y:S01]  /*0080*/  LDC R5, c[0x0][0x364] ;  /* 0x0000d900ff057b82 */ /* 0x000e220000000800 */
[----:B-1----:R-:W-:-:S06]  /*0090*/  UIMAD UR4, UR4, UR5, UR6 ;  /* 0x00000005040472a4 */ /* 0x002fcc000f8e0206 */
[----:B0-----:R-:W-:-:S04]  /*00a0*/  IMAD R5, R5, UR4, R0 ;  /* 0x0000000405057c24 */ /* 0x001fc8000f8e0200 */
[----:B--2---:R-:W-:-:S05]  /*00b0*/  IMAD R5, R5, UR7, R2 ;  /* 0x0000000705057c24 */ /* 0x004fca000f8e0202 */
[----:B---3--:R-:W-:-:S13]  /*00c0*/  ISETP.GE.U32.AND P0, PT, R5, UR8, PT ;  /* 0x0000000805007c0c */ /* 0x008fda000bf06070 */
[----:B------:R-:W-:Y:S05]  /*00d0*/  @P0 EXIT ;  /* 0x000000000000094d */ /* 0x000fea0003800000 */
[----:B------:R-:W0:Y:S01]  /*00e0*/  LDC R4, c[0x0][0x39c] ;  /* 0x0000e700ff047b82 */ /* 0x000e220000000800 */
[----:B------:R-:W1:Y:S02]  /*00f0*/  LDCU UR4, c[0x0][0x3a4] ;  /* 0x00007480ff0477ac */ /* 0x000e640008000800 */
[----:B-1----:R-:W-:Y:S01]  /*0100*/  IMAD.U32 R7, RZ, RZ, UR4 ;  /* 0x00000004ff077e24 */ /* 0x002fe2000f8e00ff */
[----:B0-----:R-:W0:Y:S08]  /*0110*/  MUFU.RCP R0, R4 ;  /* 0x0000000400007308 */ /* 0x001e300000001000 */
[----:B------:R-:W1:Y:S01]  /*0120*/  FCHK P0, R7, R4 ;  /* 0x0000000407007302 */ /* 0x000e620000000000 */
[----:B0-----:R-:W-:-:S04]  /*0130*/  FFMA R3, R0, -R4, 1 ;  /* 0x3f80000000037423 */ /* 0x001fc80000000804 */
[----:B------:R-:W-:-:S04]  /*0140*/  FFMA R0, R0, R3, R0 ;  /* 0x0000000300007223 */ /* 0x000fc80000000000 */
[----:B------:R-:W-:-:S04]  /*0150*/  FFMA R3, R0, UR4, RZ ;  /* 0x0000000400037c23 */ /* 0x000fc800080000ff */
[----:B------:R-:W-:-:S04]  /*0160*/  FFMA R2, R3, -R4, UR4 ;  /* 0x0000000403027e23 */ /* 0x000fc80008000804 */
[----:B------:R-:W-:Y:S01]  /*0170*/  FFMA R0, R0, R2, R3 ;  /* 0x0000000200007223 */ /* 0x000fe20000000003 */
[----:B-1----:R-:W-:Y:S06]  /*0180*/  @!P0 BRA `(.L_x_0) ;  /* 0x0000000000088947 */ /* 0x002fec0003800000 */
[----:B------:R-:W-:-:S07]  /*0190*/  MOV R2, 0x1b0 ;  /* 0x000001b000027802 */ /* 0x000fce0000000f00 */
[----:B------:R-:W-:Y:S05]  /*01a0*/  CALL.REL.NOINC `($__internal_0_$__cuda_sm3x_div_rn_noftz_f32_slowpath) ;  /* 0x0000000000ac7944 */ /* 0x000fea0003c00000 */
.L_x_0:
[----:B------:R-:W0:Y:S01]  /*01b0*/  FRND.CEIL R0, R0 ;  /* 0x0000000000007307 */ /* 0x000e220000209000 */
[----:B------:R-:W1:Y:S01]  /*01c0*/  LDCU.64 UR6, c[0x0][0x358] ;  /* 0x00006b00ff0677ac */ /* 0x000e620008000a00 */
[----:B------:R-:W-:Y:S01]  /*01d0*/  UMOV UR4, URZ ;  /* 0x000000ff00047c82 */ /* 0x000fe20008000000 */
[----:B0-----:R-:W-:-:S13]  /*01e0*/  FSETP.GT.AND P0, PT, R0, RZ, PT ;  /* 0x000000ff0000720b */ /* 0x001fda0003f04000 */
[----:B-1----:R-:W-:Y:S05]  /*01f0*/  @!P0 BRA `(.L_x_1) ;  /* 0x0000000000808947 */ /* 0x002fea0003800000 */
[----:B------:R-:W0:Y:S01]  /*0200*/  LDC.64 R8, c[0x0][0x390] ;  /* 0x0000e400ff087b82 */ /* 0x000e220000000a00 */
[----:B------:R-:W1:Y:S07]  /*0210*/  LDCU UR8, c[0x0][0x3a0] ;  /* 0x00007400ff0877ac */ /* 0x000e6e0008000800 */
[----:B------:R-:W2:Y:S08]  /*0220*/  LDC.64 R2, c[0x0][0x3a8] ;  /* 0x0000ea00ff027b82 */ /* 0x000eb00000000a00 */
[----:B------:R-:W3:Y:S01]  /*0230*/  LDC.64 R6, c[0x0][0x398] ;  /* 0x0000e600ff067b82 */ /* 0x000ee20000000a00 */
[----:B0-----:R-:W-:-:S05]  /*0240*/  IMAD.WIDE R8, R5, 0x4, R8 ;  /* 0x0000000405087825 */ /* 0x001fca00078e0208 */
[----:B------:R0:W5:Y:S01]  /*0250*/  LDG.E R4, desc[UR6][R8.64] ;  /* 0x0000000608047981 */ /* 0x000162000c1e1900 */
[----:B-1----:R-:W-:-:S05]  /*0260*/  UMOV UR5, URZ ;  /* 0x000000ff00057c82 */ /* 0x002fca0008000000 */
.L_x_2:
[----:B------:R-:W-:Y:S02]  /*0270*/  UISETP.GE.U32.AND UP0, UPT, UR5, UR8, UPT ;  /* 0x000000080500728c */ /* 0x000fe4000bf06070 */
[----:B------:R-:W-:-:S07]  /*0280*/  UIADD3 UR4, UPT, UPT, UR5, 0x1, URZ ;  /* 0x0000000105047890 */ /* 0x000fce000fffe0ff */
[----:B-1----:R-:W-:Y:S05]  /*0290*/  BRA.U UP0, `(.L_x_1) ;  /* 0x0000000100587547 */ /* 0x002fea000b800000 */
[----:B0--3-5:R-:W-:Y:S01]  /*02a0*/  FMUL R9, R4, R7 ;  /* 0x0000000704097220 */ /* 0x029fe20000400000 */
[----:B------:R-:W-:Y:S01]  /*02b0*/  UMOV UR10, 0x9cea86f2 ;  /* 0x9cea86f2000a7882 */ /* 0x000fe20000000000 */
[----:B------:R-:W-:Y:S01]  /*02c0*/  UMOV UR11, 0x3fc55555 ;  /* 0x3fc55555000b7882 */ /* 0x000fe20000000000 */
[----:B------:R-:W-:Y:S01]  /*02d0*/  I2FP.F32.U32 R15, UR4 ;  /* 0x00000004000f7c45 */ /* 0x000fe20008201000 */
[----:B------:R-:W-:-:S03]  /*02e0*/  FFMA R8, R9, 0.5, R4 ;  /* 0x3f00000009087823 */ /* 0x000fc60000000004 */
[----:B------:R-:W-:Y:S01]  /*02f0*/  FSETP.GT.AND P0, PT, R0, R15, PT ;  /* 0x0000000f0000720b */ /* 0x000fe20003f04000 */
[----:B------:R-:W-:-:S04]  /*0300*/  FMUL R11, R8, R7 ;  /* 0x00000007080b7220 */ /* 0x000fc80000400000 */
[C---:B------:R-:W-:Y:S01]  /*0310*/  FFMA R8, R11.reuse, 0.5, R4 ;  /* 0x3f0000000b087823 */ /* 0x040fe20000000004 */
[----:B------:R-:W-:-:S03]  /*0320*/  FFMA R12, R11, 2, R9 ;  /* 0x400000000b0c7823 */ /* 0x000fc60000000009 */
[----:B------:R-:W-:Y:S02]  /*0330*/  FMUL R13, R8, R7 ;  /* 0x00000007080d7220 */ /* 0x000fe40000400000 */
[----:B------:R-:W-:Y:S02]  /*0340*/  F2F.F64.F32 R8, R4 ;  /* 0x0000000400087310 */ /* 0x000fe40000201800 */
[C---:B------:R-:W-:Y:S01]  /*0350*/  FADD R10, R13.reuse, R4 ;  /* 0x000000040d0a7221 */ /* 0x040fe20000000000 */
[----:B------:R-:W-:-:S04]  /*0360*/  FFMA R13, R13, 2, R12 ;  /* 0x400000000d0d7823 */ /* 0x000fc8000000000c */
[----:B------:R-:W-:-:S04]  /*0370*/  FFMA R13, R10, R7, R13 ;  /* 0x000000070a0d7223 */ /* 0x000fc8000000000d */
[----:B------:R-:W0:Y:S02]  /*0380*/  F2F.F64.F32 R10, R13 ;  /* 0x0000000d000a7310 */ /* 0x000e240000201800 */
[----:B0-----:R-:W-:Y:S01]  /*0390*/  DFMA R8, R10, UR10, R8 ;  /* 0x0000000a0a087c2b */ /* 0x001fe20008000008 */
[----:B------:R-:W-:Y:S01]  /*03a0*/  IMAD R11, R6, UR5, R5 ;  /* 0x00000005060b7c24 */ /* 0x000fe2000f8e0205 */
[----:B------:R-:W-:-:S04]  /*03b0*/  UMOV UR5, UR4 ;  /* 0x0000000400057c82 */ /* 0x000fc80008000000 */
[----:B------:R-:W0:Y:S01]  /*03c0*/  F2F.F32.F64 R4, R8 ;  /* 0x0000000800047310 */ /* 0x000e220000301000 */
[----:B--2---:R-:W-:-:S05]  /*03d0*/  IMAD.WIDE.U32 R10, R11, 0x4, R2 ;  /* 0x000000040b0a7825 */ /* 0x004fca00078e0002 */
[----:B0-----:R1:W-:Y:S01]  /*03e0*/  STG.E desc[UR6][R10.64], R4 ;  /* 0x000000040a007986 */ /* 0x0013e2000c101906 */
[----:B------:R-:W-:Y:S05]  /*03f0*/  @P0 BRA `(.L_x_2) ;  /* 0xfffffffc009c0947 */ /* 0x000fea000383ffff */
.L_x_1:
[----:B--2---:R-:W2:Y:S08]  /*0400*/  LDC.64 R2, c[0x0][0x3b0] ;  /* 0x0000ec00ff027b82 */ /* 0x004eb00000000a00 */
[----:B------:R-:W4:Y:S01]  /*0410*/  LDC R0, c[0x0][0x3a0] ;  /* 0x0000e800ff007b82 */ /* 0x000f220000000800 */
[----:B--2---:R-:W-:Y:S01]  /*0420*/  IMAD.WIDE R2, R5, 0x4, R2 ;  /* 0x0000000405027825 */ /* 0x004fe200078e0202 */
[----:B----4-:R-:W-:-:S05]  /*0430*/  VIMNMX.U32 R5, PT, PT, R0, UR4, PT ;  /* 0x0000000400057c48 */ /* 0x010fca000bfe0000 */
[----:B------:R-:W-:Y:S01]  /*0440*/  STG.E desc[UR6][R2.64], R5 ;  /* 0x0000000502007986 */ /* 0x000fe2000c101906 */
[----:B------:R-:W-:Y:S05]  /*0450*/  EXIT ;  /* 0x000000000000794d */ /* 0x000fea0003800000 */
        .weak           $__internal_0_$__cuda_sm3x_div_rn_noftz_f32_slowpath
        .type           $__internal_0_$__cuda_sm3x_div_rn_noftz_f32_slowpath,@function
        .size           $__internal_0_$__cuda_sm3x_div_rn_noftz_f32_slowpath,(.L_x_12 - $__internal_0_$__cuda_sm3x_div_rn_noftz_f32_slowpath)
$__internal_0_$__cuda_sm3x_div_rn_noftz_f32_slowpath:
[----:B------:R-:W0:Y:S08]  /*0460*/  LDC R3, c[0x0][0x39c] ;  /* 0x0000e700ff037b82 */ /* 0x000e300000000800 */
[----:B------:R-:W1:Y:S08]  /*0470*/  LDC R0, c[0x0][0x3a4] ;  /* 0x0000e900ff007b82 */ /* 0x000e700000000800 */
[----:B------:R-:W2:Y:S01]  /*0480*/  LDC R7, c[0x0][0x3a4] ;  /* 0x0000e900ff077b82 */ /* 0x000ea20000000800 */
[----:B0-----:R-:W-:-:S07]  /*0490*/  SHF.R.U32.HI R6, RZ, 0x17, R3 ;  /* 0x00000017ff067819 */ /* 0x001fce0000011603 */
[----:B------:R-:W0:Y:S01]  /*04a0*/  LDC R8, c[0x0][0x39c] ;  /* 0x0000e700ff087b82 */ /* 0x000e220000000800 */
[----:B------:R-:W-:Y:S02]  /*04b0*/  LOP3.LUT R6, R6, 0xff, RZ, 0xc0, !PT ;  /* 0x000000ff06067812 */ /* 0x000fe400078ec0ff */
[----:B-1----:R-:W-:-:S03]  /*04c0*/  SHF.R.U32.HI R4, RZ, 0x17, R0 ;  /* 0x00000017ff047819 */ /* 0x002fc60000011600 */
[----:B------:R-:W-:Y:S01]  /*04d0*/  VIADD R11, R6, 0xffffffff ;  /* 0xffffffff060b7836 */ /* 0x000fe20000000000 */
[----:B------:R-:W-:-:S04]  /*04e0*/  LOP3.LUT R4, R4, 0xff, RZ, 0xc0, !PT ;  /* 0x000000ff04047812 */ /* 0x000fc800078ec0ff */
[----:B------:R-:W-:Y:S01]  /*04f0*/  ISETP.GT.U32.AND P0, PT, R11, 0xfd, PT ;  /* 0x000000fd0b00780c */ /* 0x000fe20003f04070 */
[----:B------:R-:W-:-:S05]  /*0500*/  VIADD R10, R4, 0xffffffff ;  /* 0xffffffff040a7836 */ /* 0x000fca0000000000 */
[----:B------:R-:W-:-:S13]  /*0510*/  ISETP.GT.U32.OR P0, PT, R10, 0xfd, P0 ;  /* 0x000000fd0a00780c */ /* 0x000fda0000704470 */
[----:B------:R-:W-:Y:S01]  /*0520*/  @!P0 IMAD.MOV.U32 R9, RZ, RZ, RZ ;  /* 0x000000ffff098224 */ /* 0x000fe200078e00ff */
[----:B--2---:R-:W-:Y:S06]  /*0530*/  @!P0 BRA `(.L_x_3) ;  /* 0x00000000005c8947 */ /* 0x004fec0003800000 */
[----:B------:R-:W-:Y:S02]  /*0540*/  FSETP.GTU.FTZ.AND P0, PT, |R0|, +INF , PT ;  /* 0x7f8000000000780b */ /* 0x000fe40003f1c200 */
[----:B------:R-:W-:-:S04]  /*0550*/  FSETP.GTU.FTZ.AND P1, PT, |R3|, +INF , PT ;  /* 0x7f8000000300780b */ /* 0x000fc80003f3c200 */
[----:B------:R-:W-:-:S13]  /*0560*/  PLOP3.LUT P0, PT, P0, P1, PT, 0xf8, 0x8f ;  /* 0x00000000008f781c */ /* 0x000fda0000703f70 */
[----:B------:R-:W-:Y:S05]  /*0570*/  @P0 BRA `(.L_x_4) ;  /* 0x0000000400440947 */ /* 0x000fea0003800000 */
[----:B0-----:R-:W-:-:S13]  /*0580*/  LOP3.LUT P0, RZ, R8, 0x7fffffff, R7, 0xc8, !PT ;  /* 0x7fffffff08ff7812 */ /* 0x001fda000780c807 */
[----:B------:R-:W-:Y:S05]  /*0590*/  @!P0 BRA `(.L_x_5) ;  /* 0x0000000400348947 */ /* 0x000fea0003800000 */
[C---:B------:R-:W-:Y:S02]  /*05a0*/  FSETP.NEU.FTZ.AND P2, PT, |R0|.reuse, +INF , PT ;  /* 0x7f8000000000780b */ /* 0x040fe40003f5d200 */
[----:B------:R-:W-:Y:S02]  /*05b0*/  FSETP.NEU.FTZ.AND P1, PT, |R3|, +INF , PT ;  /* 0x7f8000000300780b */ /* 0x000fe40003f3d200 */
[----:B------:R-:W-:-:S11]  /*05c0*/  FSETP.NEU.FTZ.AND P0, PT, |R0|, +INF , PT ;  /* 0x7f8000000000780b */ /* 0x000fd60003f1d200 */
[----:B------:R-:W-:Y:S05]  /*05d0*/  @!P1 BRA !P2, `(.L_x_5) ;  /* 0x0000000400249947 */ /* 0x000fea0005000000 */
[----:B------:R-:W-:-:S04]  /*05e0*/  LOP3.LUT P2, RZ, R7, 0x7fffffff, RZ, 0xc0, !PT ;  /* 0x7fffffff07ff7812 */ /* 0x000fc8000784c0ff */
[----:B------:R-:W-:-:S13]  /*05f0*/  PLOP3.LUT P1, PT, P1, P2, PT, 0x2f, 0xf2 ;  /* 0x0000000000f2781c */ /* 0x000fda0000f24577 */
[----:B------:R-:W-:Y:S05]  /*0600*/  @P1 BRA `(.L_x_6) ;  /* 0x0000000400101947 */ /* 0x000fea0003800000 */
[----:B------:R-:W-:-:S04]  /*0610*/  LOP3.LUT P1, RZ, R8, 0x7fffffff, RZ, 0xc0, !PT ;  /* 0x7fffffff08ff7812 */ /* 0x000fc8000782c0ff */
[----:B------:R-:W-:-:S13]  /*0620*/  PLOP3.LUT P0, PT, P0, P1, PT, 0x2f, 0xf2 ;  /* 0x0000000000f2781c */ /* 0x000fda0000702577 */
[----:B------:R-:W-:Y:S05]  /*0630*/  @P0 BRA `(.L_x_7) ;  /* 0x0000000000f80947 */ /* 0x000fea0003800000 */
[----:B------:R-:W-:Y:S02]  /*0640*/  ISETP.GE.AND P0, PT, R10, RZ, PT ;  /* 0x000000ff0a00720c */ /* 0x000fe40003f06270 */
[----:B------:R-:W-:-:S11]  /*0650*/  ISETP.GE.AND P1, PT, R11, RZ, PT ;  /* 0x000000ff0b00720c */ /* 0x000fd60003f26270 */
[----:B------:R-:W-:Y:S02]  /*0660*/  @P0 IMAD.MOV.U32 R9, RZ, RZ, RZ ;  /* 0x000000ffff090224 */ /* 0x000fe400078e00ff */
[----:B------:R-:W-:Y:S01]  /*0670*/  @!P0 FFMA R7, R0, 1.84467440737095516160e+19, RZ ;  /* 0x5f80000000078823 */ /* 0x000fe200000000ff */
[----:B------:R-:W-:Y:S02]  /*0680*/  @!P0 IMAD.MOV.U32 R9, RZ, RZ, -0x40 ;  /* 0xffffffc0ff098424 */ /* 0x000fe400078e00ff */
[----:B------:R-:W-:Y:S02]  /*0690*/  @!P1 FFMA R8, R3, 1.84467440737095516160e+19, RZ ;  /* 0x5f80000003089823 */ /* 0x000fe400000000ff */
[----:B------:R-:W-:-:S07]  /*06a0*/  @!P1 VIADD R9, R9, 0x40 ;  /* 0x0000004009099836 */ /* 0x000fce0000000000 */
.L_x_3:
[----:B------:R-:W-:Y:S01]  /*06b0*/  LEA R3, R6, 0xc0800000, 0x17 ;  /* 0xc080000006037811 */ /* 0x000fe200078eb8ff */
[----:B------:R-:W-:-:S04]  /*06c0*/  VIADD R4, R4, 0xffffff81 ;  /* 0xffffff8104047836 */ /* 0x000fc80000000000 */
[----:B0-----:R-:W-:Y:S02]  /*06d0*/  IMAD.IADD R3, R8, 0x1, -R3 ;  /* 0x0000000108037824 */ /* 0x001fe400078e0a03 */
[C---:B------:R-:W-:Y:S01]  /*06e0*/  IMAD R0, R4.reuse, -0x800000, R7 ;  /* 0xff80000004007824 */ /* 0x040fe200078e0207 */
[----:B------:R-:W-:Y:S01]  /*06f0*/  IADD3 R4, PT, PT, R4, 0x7f, -R6 ;  /* 0x0000007f04047810 */ /* 0x000fe20007ffe806 */
[----:B------:R-:W0:Y:S01]  /*0700*/  MUFU.RCP R8, R3 ;  /* 0x0000000300087308 */ /* 0x000e220000001000 */
[----:B------:R-:W-:-:S03]  /*0710*/  FADD.FTZ R11, -R3, -RZ ;  /* 0x800000ff030b7221 */ /* 0x000fc60000010100 */
[----:B------:R-:W-:Y:S02]  /*0720*/  IMAD.IADD R4, R4, 0x1, R9 ;  /* 0x0000000104047824 */ /* 0x000fe400078e0209 */
[----:B0-----:R-:W-:-:S04]  /*0730*/  FFMA R13, R8, R11, 1 ;  /* 0x3f800000080d7423 */ /* 0x001fc8000000000b */
[----:B------:R-:W-:-:S04]  /*0740*/  FFMA R10, R8, R13, R8 ;  /* 0x0000000d080a7223 */ /* 0x000fc80000000008 */
[----:B------:R-:W-:-:S04]  /*0750*/  FFMA R7, R0, R10, RZ ;  /* 0x0000000a00077223 */ /* 0x000fc800000000ff */
[----:B------:R-:W-:-:S04]  /*0760*/  FFMA R8, R11, R7, R0 ;  /* 0x000000070b087223 */ /* 0x000fc80000000000 */
[----:B------:R-:W-:-:S04]  /*0770*/  FFMA R7, R10, R8, R7 ;  /* 0x000000080a077223 */ /* 0x000fc80000000007 */
[----:B------:R-:W-:-:S04]  /*0780*/  FFMA R8, R11, R7, R0 ;  /* 0x000000070b087223 */ /* 0x000fc80000000000 */
[----:B------:R-:W-:-:S05]  /*0790*/  FFMA R0, R10, R8, R7 ;  /* 0x000000080a007223 */ /* 0x000fca0000000007 */
[----:B------:R-:W-:-:S04]  /*07a0*/  SHF.R.U32.HI R3, RZ, 0x17, R0 ;  /* 0x00000017ff037819 */ /* 0x000fc80000011600 */
[----:B------:R-:W-:-:S05]  /*07b0*/  LOP3.LUT R3, R3, 0xff, RZ, 0xc0, !PT ;  /* 0x000000ff03037812 */ /* 0x000fca00078ec0ff */
[----:B------:R-:W-:-:S04]  /*07c0*/  IMAD.IADD R9, R3, 0x1, R4 ;  /* 0x0000000103097824 */ /* 0x000fc800078e0204 */
[----:B------:R-:W-:-:S05]  /*07d0*/  VIADD R3, R9, 0xffffffff ;  /* 0xffffffff09037836 */ /* 0x000fca0000000000 */
[----:B------:R-:W-:-:S13]  /*07e0*/  ISETP.GE.U32.AND P0, PT, R3, 0xfe, PT ;  /* 0x000000fe0300780c */ /* 0x000fda0003f06070 */
[----:B------:R-:W-:Y:S05]  /*07f0*/  @!P0 BRA `(.L_x_8) ;  /* 0x0000000000808947 */ /* 0x000fea0003800000 */
[----:B------:R-:W-:-:S13]  /*0800*/  ISETP.GT.AND P0, PT, R9, 0xfe, PT ;  /* 0x000000fe0900780c */ /* 0x000fda0003f04270 */
[----:B------:R-:W-:Y:S05]  /*0810*/  @P0 BRA `(.L_x_9) ;  /* 0x00000000006c0947 */ /* 0x000fea0003800000 */
[----:B------:R-:W-:-:S13]  /*0820*/  ISETP.GE.AND P0, PT, R9, 0x1, PT ;  /* 0x000000010900780c */ /* 0x000fda0003f06270 */
[----:B------:R-:W-:Y:S05]  /*0830*/  @P0 BRA `(.L_x_10) ;  /* 0x0000000000980947 */ /* 0x000fea0003800000 */
[----:B------:R-:W-:Y:S02]  /*0840*/  ISETP.GE.AND P0, PT, R9, -0x18, PT ;  /* 0xffffffe80900780c */ /* 0x000fe40003f06270 */
[----:B------:R-:W-:-:S11]  /*0850*/  LOP3.LUT R0, R0, 0x80000000, RZ, 0xc0, !PT ;  /* 0x8000000000007812 */ /* 0x000fd600078ec0ff */
[----:B------:R-:W-:Y:S05]  /*0860*/  @!P0 BRA `(.L_x_10) ;  /* 0x00000000008c8947 */ /* 0x000fea0003800000 */
[CCC-:B------:R-:W-:Y:S01]  /*0870*/  FFMA.RZ R3, R10.reuse, R8.reuse, R7.reuse ;  /* 0x000000080a037223 */ /* 0x1c0fe2000000c007 */
[CCC-:B------:R-:W-:Y:S01]  /*0880*/  FFMA.RM R4, R10.reuse, R8.reuse, R7.reuse ;  /* 0x000000080a047223 */ /* 0x1c0fe20000004007 */
[C---:B------:R-:W-:Y:S02]  /*0890*/  ISETP.NE.AND P2, PT, R9.reuse, RZ, PT ;  /* 0x000000ff0900720c */ /* 0x040fe40003f45270 */
[----:B------:R-:W-:Y:S02]  /*08a0*/  ISETP.NE.AND P1, PT, R9, RZ, PT ;  /* 0x000000ff0900720c */ /* 0x000fe40003f25270 */
[----:B------:R-:W-:Y:S01]  /*08b0*/  LOP3.LUT R6, R3, 0x7fffff, RZ, 0xc0, !PT ;  /* 0x007fffff03067812 */ /* 0x000fe200078ec0ff */
[----:B------:R-:W-:Y:S01]  /*08c0*/  FFMA.RP R3, R10, R8, R7 ;  /* 0x000000080a037223 */ /* 0x000fe20000008007 */
[----:B------:R-:W-:Y:S02]  /*08d0*/  VIADD R7, R9, 0x20 ;  /* 0x0000002009077836 */ /* 0x000fe40000000000 */
[----:B------:R-:W-:Y:S01]  /*08e0*/  LOP3.LUT R6, R6, 0x800000, RZ, 0xfc, !PT ;  /* 0x0080000006067812 */ /* 0x000fe200078efcff */
[----:B------:R-:W-:Y:S01]  /*08f0*/  IMAD.MOV R8, RZ, RZ, -R9 ;  /* 0x000000ffff087224 */ /* 0x000fe200078e0a09 */
[----:B------:R-:W-:-:S02]  /*0900*/  FSETP.NEU.FTZ.AND P0, PT, R3, R4, PT ;  /* 0x000000040300720b */ /* 0x000fc40003f1d000 */
[----:B------:R-:W-:Y:S02]  /*0910*/  SHF.L.U32 R7, R6, R7, RZ ;  /* 0x0000000706077219 */ /* 0x000fe400000006ff */
[----:B------:R-:W-:Y:S02]  /*0920*/  SEL R3, R8, RZ, P2 ;  /* 0x000000ff08037207 */ /* 0x000fe40001000000 */
[----:B------:R-:W-:Y:S02]  /*0930*/  ISETP.NE.AND P1, PT, R7, RZ, P1 ;  /* 0x000000ff0700720c */ /* 0x000fe40000f25270 */
[----:B------:R-:W-:Y:S02]  /*0940*/  SHF.R.U32.HI R3, RZ, R3, R6 ;  /* 0x00000003ff037219 */ /* 0x000fe40000011606 */
[----:B------:R-:W-:Y:S02]  /*0950*/  PLOP3.LUT P0, PT, P0, P1, PT, 0xf8, 0x8f ;  /* 0x00000000008f781c */ /* 0x000fe40000703f70 */
[----:B------:R-:W-:-:S02]  /*0960*/  SHF.R.U32.HI R7, RZ, 0x1, R3 ;  /* 0x00000001ff077819 */ /* 0x000fc40000011603 */
[----:B------:R-:W-:-:S04]  /*0970*/  SEL R4, RZ, 0x1, !P0 ;  /* 0x00000001ff047807 */ /* 0x000fc80004000000 */
[----:B------:R-:W-:-:S04]  /*0980*/  LOP3.LUT R4, R4, 0x1, R7, 0xf8, !PT ;  /* 0x0000000104047812 */ /* 0x000fc800078ef807 */
[----:B------:R-:W-:-:S05]  /*0990*/  LOP3.LUT R4, R4, R3, RZ, 0xc0, !PT ;  /* 0x0000000304047212 */ /* 0x000fca00078ec0ff */
[----:B------:R-:W-:-:S05]  /*09a0*/  IMAD.IADD R7, R7, 0x1, R4 ;  /* 0x0000000107077824 */ /* 0x000fca00078e0204 */
[----:B------:R-:W-:Y:S01]  /*09b0*/  LOP3.LUT R0, R7, R0, RZ, 0xfc, !PT ;  /* 0x0000000007007212 */ /* 0x000fe200078efcff */
[----:B------:R-:W-:Y:S06]  /*09c0*/  BRA `(.L_x_10) ;  /* 0x0000000000347947 */ /* 0x000fec0003800000 */
.L_x_9:
[----:B------:R-:W-:-:S04]  /*09d0*/  LOP3.LUT R0, R0, 0x80000000, RZ, 0xc0, !PT ;  /* 0x8000000000007812 */ /* 0x000fc800078ec0ff */
[----:B------:R-:W-:Y:S01]  /*09e0*/  LOP3.LUT R0, R0, 0x7f800000, RZ, 0xfc, !PT ;  /* 0x7f80000000007812 */ /* 0x000fe200078efcff */
[----:B------:R-:W-:Y:S06]  /*09f0*/  BRA `(.L_x_10) ;  /* 0x0000000000287947 */ /* 0x000fec0003800000 */
.L_x_8:
[----:B------:R-:W-:Y:S01]  /*0a00*/  IMAD R0, R4, 0x800000, R0 ;  /* 0x0080000004007824 */ /* 0x000fe200078e0200 */
[----:B------:R-:W-:Y:S06]  /*0a10*/  BRA `(.L_x_10) ;  /* 0x0000000000207947 */ /* 0x000fec0003800000 */
.L_x_7:
[----:B------:R-:W-:-:S04]  /*0a20*/  LOP3.LUT R0, R8, 0x80000000, R7, 0x48, !PT ;  /* 0x8000000008007812 */ /* 0x000fc800078e4807 */
[----:B------:R-:W-:Y:S01]  /*0a30*/  LOP3.LUT R0, R0, 0x7f800000, RZ, 0xfc, !PT ;  /* 0x7f80000000007812 */ /* 0x000fe200078efcff */
[----:B------:R-:W-:Y:S06]  /*0a40*/  BRA `(.L_x_10) ;  /* 0x0000000000147947 */ /* 0x000fec0003800000 */
.L_x_6:
[----:B------:R-:W-:Y:S01]  /*0a50*/  LOP3.LUT R0, R8, 0x80000000, R7, 0x48, !PT ;  /* 0x8000000008007812 */ /* 0x000fe200078e4807 */
[----:B------:R-:W-:Y:S06]  /*0a60*/  BRA `(.L_x_10) ;  /* 0x00000000000c7947 */ /* 0x000fec0003800000 */
.L_x_5:
[----:B------:R-:W1:Y:S01]  /*0a70*/  MUFU.RSQ R0, -QNAN ;  /* 0xffc0000000007908 */ /* 0x000e620000001400 */
[----:B------:R-:W-:Y:S05]  /*0a80*/  BRA `(.L_x_10) ;  /* 0x0000000000047947 */ /* 0x000fea0003800000 */
.L_x_4:
[----:B------:R-:W-:-:S07]  /*0a90*/  FADD.FTZ R0, R0, R3 ;  /* 0x0000000300007221 */ /* 0x000fce0000010000 */
.L_x_10:
[----:B------:R-:W-:-:S04]  /*0aa0*/  IMAD.MOV.U32 R3, RZ, RZ, 0x0 ;  /* 0x00000000ff037424 */ /* 0x000fc800078e00ff */
[----:B01----:R-:W-:Y:S05]  /*0ab0*/  RET.REL.NODEC R2 `(_Z9solve_odePFfffEfPKfjfjfPfPj) ;  /* 0xfffffff402507950 */ /* 0x003fea0003c3ffff */
.L_x_11:
[----:B------:R-:W-:-:S00]  /*0ac0*/  BRA `(.L_x_11) ;  /* 0xfffffffc00fc7947 */ /* 0x000fc0000383ffff */
[----:B------:R-:W-:-:S00]  /*0ad0*/  NOP ;  /* 0x0000000000007918 */ /* 0x000fc00000000000 */
        /* <DEDUP_REMOVED lines=10> */
.L_x_12:


//--------------------- .nv.shared.reserved.0     --------------------------
	.section	.nv.shared.reserved.0,"aw",@nobits
	.weak		__nv_reservedSMEM_offset_0_alias
	.size		__nv_reservedSMEM_offset_0_alias, 0, 64
	.other		__nv_reservedSMEM_offset_0_alias,@"STO_CUDA_RESERVED_SHARED STV_DEFAULT"
__nv_reservedSMEM_offset_0_alias:
	.zero		0
	.zero		64


//--------------------- .nv.constant0._Z9solve_odePFfffEfPKfjfjfPfPj --------------------------
	.section	.nv.constant0._Z9solve_odePFfffEfPKfjfjfPfPj,"a",@progbits
	.sectionflags	@""
	.align	4
.nv.constant0._Z9solve_odePFfffEfPKfjfjfPfPj:
	.zero		952


//--------------------- SYMBOLS --------------------------

	.type		.nv.reservedSmem.offset0,@object
	.size		.nv.reservedSmem.offset0,0x4
